//
// Generated by NVIDIA NVVM Compiler
//
// Compiler Build ID: CL-36424714
// Cuda compilation tools, release 13.0, V13.0.88
// Based on NVVM 20.0.0
//

.version 9.0
.target sm_100
.address_size 64

	// .globl	_Z12mergeSmall_kPKiS0_Piii

.visible .entry _Z12mergeSmall_kPKiS0_Piii(
	.param .u64 .ptr .align 1 _Z12mergeSmall_kPKiS0_Piii_param_0,
	.param .u64 .ptr .align 1 _Z12mergeSmall_kPKiS0_Piii_param_1,
	.param .u64 .ptr .align 1 _Z12mergeSmall_kPKiS0_Piii_param_2,
	.param .u32 _Z12mergeSmall_kPKiS0_Piii_param_3,
	.param .u32 _Z12mergeSmall_kPKiS0_Piii_param_4
)
{
	.reg .pred 	%p<17>;
	.reg .b32 	%r<41>;
	.reg .b64 	%rd<20>;

	ld.param.u64 	%rd8, [_Z12mergeSmall_kPKiS0_Piii_param_0];
	ld.param.u64 	%rd7, [_Z12mergeSmall_kPKiS0_Piii_param_1];
	ld.param.u64 	%rd9, [_Z12mergeSmall_kPKiS0_Piii_param_2];
	ld.param.u32 	%r17, [_Z12mergeSmall_kPKiS0_Piii_param_3];
	ld.param.u32 	%r18, [_Z12mergeSmall_kPKiS0_Piii_param_4];
	cvta.to.global.u64 	%rd1, %rd9;
	cvta.to.global.u64 	%rd2, %rd8;
	mov.u32 	%r19, %ctaid.x;
	mov.u32 	%r20, %ntid.x;
	mov.u32 	%r21, %tid.x;
	mad.lo.s32 	%r22, %r19, %r20, %r21;
	cvt.u64.u32 	%rd3, %r22;
	add.s32 	%r23, %r18, %r17;
	cvt.s64.s32 	%rd10, %r23;
	setp.ge.u64 	%p1, %rd3, %rd10;
	@%p1 bra 	$L__BB0_10;
	cvt.u32.u64 	%r24, %rd3;
	cvt.s64.s32 	%rd11, %r17;
	setp.gt.u64 	%p2, %rd3, %rd11;
	sub.s32 	%r25, %r24, %r17;
	selp.b32 	%r36, %r25, 0, %p2;
	selp.b32 	%r38, %r17, %r24, %p2;
	cvta.to.global.u64 	%rd4, %rd7;
	mov.u32 	%r37, %r36;
$L__BB0_2:
	sub.s32 	%r26, %r38, %r36;
	shr.u32 	%r27, %r26, 31;
	add.s32 	%r28, %r26, %r27;
	shr.s32 	%r29, %r28, 1;
	abs.s32 	%r30, %r29;
	add.s32 	%r6, %r30, %r37;
	sub.s32 	%r7, %r38, %r30;
	setp.lt.s32 	%p3, %r7, 0;
	setp.gt.s32 	%p4, %r6, %r18;
	or.pred  	%p5, %p3, %p4;
	@%p5 bra 	$L__BB0_16;
	setp.eq.s32 	%p6, %r7, %r17;
	setp.eq.s32 	%p7, %r6, 0;
	or.pred  	%p8, %p6, %p7;
	mul.wide.u32 	%rd12, %r7, 4;
	add.s64 	%rd5, %rd2, %rd12;
	mul.wide.s32 	%rd13, %r6, 4;
	add.s64 	%rd6, %rd4, %rd13;
	@%p8 bra 	$L__BB0_5;
	ld.global.u32 	%r32, [%rd5];
	ld.global.u32 	%r33, [%rd6+-4];
	setp.le.s32 	%p9, %r32, %r33;
	@%p9 bra 	$L__BB0_16;
$L__BB0_5:
	setp.eq.s32 	%p10, %r6, %r18;
	setp.eq.s32 	%p11, %r7, 0;
	or.pred  	%p12, %p10, %p11;
	@%p12 bra 	$L__BB0_7;
	add.s32 	%r38, %r7, -1;
	mul.wide.u32 	%rd14, %r38, 4;
	add.s64 	%rd15, %rd2, %rd14;
	ld.global.u32 	%r34, [%rd15];
	ld.global.u32 	%r35, [%rd6];
	setp.gt.s32 	%p13, %r34, %r35;
	@%p13 bra 	$L__BB0_15;
$L__BB0_7:
	setp.lt.s32 	%p14, %r7, %r17;
	@%p14 bra 	$L__BB0_11;
	ld.global.u32 	%r40, [%rd6];
$L__BB0_9:
	shl.b64 	%rd16, %rd3, 2;
	add.s64 	%rd17, %rd1, %rd16;
	st.global.u32 	[%rd17], %r40;
$L__BB0_10:
	ret;
$L__BB0_11:
	setp.ne.s32 	%p15, %r6, %r18;
	@%p15 bra 	$L__BB0_13;
	ld.global.u32 	%r39, [%rd5];
	bra.uni 	$L__BB0_14;
$L__BB0_13:
	ld.global.u32 	%r39, [%rd5];
	ld.global.u32 	%r40, [%rd6];
	setp.gt.s32 	%p16, %r39, %r40;
	@%p16 bra 	$L__BB0_9;
$L__BB0_14:
	shl.b64 	%rd18, %rd3, 2;
	add.s64 	%rd19, %rd1, %rd18;
	st.global.u32 	[%rd19], %r39;
	bra.uni 	$L__BB0_10;
$L__BB0_15:
	add.s32 	%r37, %r6, 1;
	bra.uni 	$L__BB0_2;
$L__BB0_16:
	add.s32 	%r36, %r7, 1;
	bra.uni 	$L__BB0_2;

}


// ===== COMPILED SASS (sm_100) =====

	.target	sm_100

	.elftype	@"ET_EXEC"


//--------------------- .note.nv.tkinfo           --------------------------
	.section	.note.nv.tkinfo,"",@"SHT_NOTE"
	.sectionflags	@"SHF_NOTE_NV_TKINFO"
	.tkinfo
        /*0018*/ 	.word	0x00000002
        /*0030*/ 	.string	""
        /*0030*/ 	.string	"ptxas"
        /*0030*/ 	.string	"Cuda compilation tools, release 13.0, V13.0.88"
        /*0030*/ 	.string	"Build cuda_13.0.r13.0/compiler.36424714_0"
        /*0030*/ 	.string	"-arch sm_100 -m 64 "



//--------------------- .note.nv.cuinfo           --------------------------
	.section	.note.nv.cuinfo,"",@"SHT_NOTE"
	.sectionflags	@"SHF_NOTE_NV_CUINFO"
        /*0018*/ 	.short	0x0002
        /*001a*/ 	.short	0x0064
        /*001c*/ 	.short	0x0082
	.zero		2


//--------------------- .nv.info                  --------------------------
	.section	.nv.info,"",@"SHT_CUDA_INFO"
	.align	4


	//----- nvinfo : EIATTR_REGCOUNT
	.align		4
        /*0000*/ 	.byte	0x04, 0x2f
        /*0002*/ 	.short	(.L_1 - .L_0)
	.align		4
.L_0:
        /*0004*/ 	.word	index@(_Z12mergeSmall_kPKiS0_Piii)
        /*0008*/ 	.word	0x00000016


	//----- nvinfo : EIATTR_FRAME_SIZE
	.align		4
.L_1:
        /*000c*/ 	.byte	0x04, 0x11
        /*000e*/ 	.short	(.L_3 - .L_2)
	.align		4
.L_2:
        /*0010*/ 	.word	index@(_Z12mergeSmall_kPKiS0_Piii)
        /*0014*/ 	.word	0x00000000


	//----- nvinfo : EIATTR_MIN_STACK_SIZE
	.align		4
.L_3:
        /*0018*/ 	.byte	0x04, 0x12
        /*001a*/ 	.short	(.L_5 - .L_4)
	.align		4
.L_4:
        /*001c*/ 	.word	index@(_Z12mergeSmall_kPKiS0_Piii)
        /*0020*/ 	.word	0x00000000
.L_5:


//--------------------- .nv.compat                --------------------------
	.section	.nv.compat,"",@"SHT_CUDA_COMPAT_INFO"
	.align	4
        /*0000*/ 	.byte	0x02, 0x09, 0x00, 0x00, 0x02, 0x02, 0x01, 0x00, 0x02, 0x05, 0x05, 0x00, 0x03, 0x07, 0x01, 0x01
        /*0010*/ 	.byte	0x02, 0x03, 0x00, 0x00, 0x02, 0x06, 0x01, 0x00, 0x04, 0x0b, 0x08, 0x00, 0x09, 0x00, 0x00, 0x00
        /*0020*/ 	.byte	0x00, 0x00, 0x00, 0x00


//--------------------- .nv.info._Z12mergeSmall_kPKiS0_Piii --------------------------
	.section	.nv.info._Z12mergeSmall_kPKiS0_Piii,"",@"SHT_CUDA_INFO"
	.sectionflags	@""
	.align	4


	//----- nvinfo : EIATTR_CUDA_API_VERSION
	.align		4
        /*0000*/ 	.byte	0x04, 0x37
        /*0002*/ 	.short	(.L_7 - .L_6)
.L_6:
        /*0004*/ 	.word	0x00000082


	//----- nvinfo : EIATTR_KPARAM_INFO
	.align		4
.L_7:
        /*0008*/ 	.byte	0x04, 0x17
        /*000a*/ 	.short	(.L_9 - .L_8)
.L_8:
        /*000c*/ 	.word	0x00000000
        /*0010*/ 	.short	0x0004
        /*0012*/ 	.short	0x001c
        /*0014*/ 	.byte	0x00, 0xf0, 0x11, 0x00


	//----- nvinfo : EIATTR_KPARAM_INFO
	.align		4
.L_9:
        /*0018*/ 	.byte	0x04, 0x17
        /*001a*/ 	.short	(.L_11 - .L_10)
.L_10:
        /*001c*/ 	.word	0x00000000
        /*0020*/ 	.short	0x0003
        /*0022*/ 	.short	0x0018
        /*0024*/ 	.byte	0x00, 0xf0, 0x11, 0x00


	//----- nvinfo : EIATTR_KPARAM_INFO
	.align		4
.L_11:
        /*0028*/ 	.byte	0x04, 0x17
        /*002a*/ 	.short	(.L_13 - .L_12)
.L_12:
        /*002c*/ 	.word	0x00000000
        /*0030*/ 	.short	0x0002
        /*0032*/ 	.short	0x0010
        /*0034*/ 	.byte	0x00, 0xf5, 0x21, 0x00


	//----- nvinfo : EIATTR_KPARAM_INFO
	.align		4
.L_13:
        /*0038*/ 	.byte	0x04, 0x17
        /*003a*/ 	.short	(.L_15 - .L_14)
.L_14:
        /*003c*/ 	.word	0x00000000
        /*0040*/ 	.short	0x0001
        /*0042*/ 	.short	0x0008
        /*0044*/ 	.byte	0x00, 0xf5, 0x21, 0x00


	//----- nvinfo : EIATTR_KPARAM_INFO
	.align		4
.L_15:
        /*0048*/ 	.byte	0x04, 0x17
        /*004a*/ 	.short	(.L_17 - .L_16)
.L_16:
        /*004c*/ 	.word	0x00000000
        /*0050*/ 	.short	0x0000
        /*0052*/ 	.short	0x0000
        /*0054*/ 	.byte	0x00, 0xf5, 0x21, 0x00


	//----- nvinfo : EIATTR_SPARSE_MMA_MASK
	.align		4
.L_17:
        /*0058*/ 	.byte	0x03, 0x50
        /*005a*/ 	.short	0x0000


	//----- nvinfo : EIATTR_MAXREG_COUNT
	.align		4
        /*005c*/ 	.byte	0x03, 0x1b
        /*005e*/ 	.short	0x00ff


	//----- nvinfo : EIATTR_MERCURY_ISA_VERSION
	.align		4
        /*0060*/ 	.byte	0x03, 0x5f
        /*0062*/ 	.short	0x0101


	//----- nvinfo : EIATTR_VRC_CTA_INIT_COUNT
	.align		4
        /*0064*/ 	.byte	0x02, 0x4a
	.zero		1
	.zero		1


	//----- nvinfo : EIATTR_EXIT_INSTR_OFFSETS
	.align		4
        /*0068*/ 	.byte	0x04, 0x1c
        /*006a*/ 	.short	(.L_19 - .L_18)


	//   ....[0]....
.L_18:
        /*006c*/ 	.word	0x000000a0


	//   ....[1]....
        /*0070*/ 	.word	0x000004f0


	//   ....[2]....
        /*0074*/ 	.word	0x00000550


	//----- nvinfo : EIATTR_CRS_STACK_SIZE
	.align		4
.L_19:
        /*0078*/ 	.byte	0x04, 0x1e
        /*007a*/ 	.short	(.L_21 - .L_20)
.L_20:
        /*007c*/ 	.word	0x00000000


	//----- nvinfo : EIATTR_CBANK_PARAM_SIZE
	.align		4
.L_21:
        /*0080*/ 	.byte	0x03, 0x19
        /*0082*/ 	.short	0x0020


	//----- nvinfo : EIATTR_PARAM_CBANK
	.align		4
        /*0084*/ 	.byte	0x04, 0x0a
        /*0086*/ 	.short	(.L_23 - .L_22)
	.align		4
.L_22:
        /*0088*/ 	.word	index@(.nv.constant0._Z12mergeSmall_kPKiS0_Piii)
        /*008c*/ 	.short	0x0380
        /*008e*/ 	.short	0x0020


	//----- nvinfo : EIATTR_SW_WAR
	.align		4
.L_23:
        /*0090*/ 	.byte	0x04, 0x36
        /*0092*/ 	.short	(.L_25 - .L_24)
.L_24:
        /*0094*/ 	.word	0x00000008
.L_25:


//--------------------- .nv.callgraph             --------------------------
	.section	.nv.callgraph,"",@"SHT_CUDA_CALLGRAPH"
	.align	4
	.sectionentsize	8
	.align		4
        /*0000*/ 	.word	0x00000000
	.align		4
        /*0004*/ 	.word	0xffffffff
	.align		4
        /*0008*/ 	.word	0x00000000
	.align		4
        /*000c*/ 	.word	0xfffffffe
	.align		4
        /*0010*/ 	.word	0x00000000
	.align		4
        /*0014*/ 	.word	0xfffffffd
	.align		4
        /*0018*/ 	.word	0x00000000
	.align		4
        /*001c*/ 	.word	0xfffffffc


//--------------------- .text._Z12mergeSmall_kPKiS0_Piii --------------------------
	.section	.text._Z12mergeSmall_kPKiS0_Piii,"ax",@progbits
	.align	128
        .global         _Z12mergeSmall_kPKiS0_Piii
        .type           _Z12mergeSmall_kPKiS0_Piii,@function
        .size           _Z12mergeSmall_kPKiS0_Piii,(.L_x_14 - _Z12mergeSmall_kPKiS0_Piii)
        .other          _Z12mergeSmall_kPKiS0_Piii,@"STO_CUDA_ENTRY STV_DEFAULT"
_Z12mergeSmall_kPKiS0_Piii:
.text._Z12mergeSmall_kPKiS0_Piii:
[----:B------:R-:W-:Y:S01]  /*0000*/  LDC R1, c[0x0][0x37c] ;  /* 0x0000df00ff017b82 */ /* 0x000fe20000000800 */
[----:B------:R-:W0:Y:S07]  /*0010*/  S2R R3, SR_TID.X ;  /* 0x0000000000037919 */ /* 0x000e2e0000002100 */
[----:B------:R-:W0:Y:S01]  /*0020*/  S2UR UR5, SR_CTAID.X ;  /* 0x00000000000579c3 */ /* 0x000e220000002500 */
[----:B------:R-:W1:Y:S07]  /*0030*/  LDCU.64 UR8, c[0x0][0x398] ;  /* 0x00007300ff0877ac */ /* 0x000e6e0008000a00 */
[----:B------:R-:W0:Y:S01]  /*0040*/  LDC R0, c[0x0][0x360] ;  /* 0x0000d800ff007b82 */ /* 0x000e220000000800 */
[----:B-1----:R-:W-:Y:S01]  /*0050*/  UIADD3 UR4, UPT, UPT, UR9, UR8, URZ ;  /* 0x0000000809047290 */ /* 0x002fe2000fffe0ff */
[----:B0-----:R-:W-:-:S03]  /*0060*/  IMAD R0, R0, UR5, R3 ;  /* 0x0000000500007c24 */ /* 0x001fc6000f8e0203 */
[----:B------:R-:W-:Y:S02]  /*0070*/  USHF.R.S32.HI UR5, URZ, 0x1f, UR4 ;  /* 0x0000001fff057899 */ /* 0x000fe40008011404 */
[----:B------:R-:W-:-:S04]  /*0080*/  ISETP.GE.U32.AND P0, PT, R0, UR4, PT ;  /* 0x0000000400007c0c */ /* 0x000fc8000bf06070 */
[----:B------:R-:W-:-:S13]  /*0090*/  ISETP.GE.U32.AND.EX P0, PT, RZ, UR5, PT, P0 ;  /* 0x00000005ff007c0c */ /* 0x000fda000bf06100 */
[----:B------:R-:W-:Y:S05]  /*00a0*/  @P0 EXIT ;  /* 0x000000000000094d */ /* 0x000fea0003800000 */
[----:B------:R-:W0:Y:S01]  /*00b0*/  LDC R16, c[0x0][0x39c] ;  /* 0x0000e700ff107b82 */ /* 0x000e220000000800 */
[----:B------:R-:W-:Y:S02]  /*00c0*/  USHF.R.S32.HI UR6, URZ, 0x1f, UR8 ;  /* 0x0000001fff067899 */ /* 0x000fe40008011408 */
[C---:B------:R-:W-:Y:S01]  /*00d0*/  ISETP.GT.U32.AND P0, PT, R0.reuse, UR8, PT ;  /* 0x0000000800007c0c */ /* 0x040fe2000bf04070 */
[----:B------:R-:W-:Y:S01]  /*00e0*/  VIADD R6, R0, -UR8 ;  /* 0x8000000800067c36 */ /* 0x000fe20008000000 */
[----:B------:R-:W-:Y:S01]  /*00f0*/  BSSY.RECONVERGENT B1, `(.L_x_0) ;  /* 0x000002d000017945 */ /* 0x000fe20003800200 */
[----:B------:R-:W1:Y:S01]  /*0100*/  LDCU.64 UR4, c[0x0][0x358] ;  /* 0x00006b00ff0477ac */ /* 0x000e620008000a00 */
[----:B------:R-:W-:Y:S01]  /*0110*/  ISETP.GT.U32.AND.EX P0, PT, RZ, UR6, PT, P0 ;  /* 0x00000006ff007c0c */ /* 0x000fe2000bf04100 */
[----:B------:R-:W2:Y:S03]  /*0120*/  LDC R18, c[0x0][0x398] ;  /* 0x0000e600ff127b82 */ /* 0x000ea60000000800 */
[----:B------:R-:W-:-:S02]  /*0130*/  SEL R12, R6, RZ, P0 ;  /* 0x000000ff060c7207 */ /* 0x000fc40000000000 */
[----:B------:R-:W-:-:S03]  /*0140*/  SEL R13, R0, UR8, !P0 ;  /* 0x00000008000d7c07 */ /* 0x000fc6000c000000 */
[----:B------:R-:W3:Y:S01]  /*0150*/  LDC.64 R2, c[0x0][0x380] ;  /* 0x0000e000ff027b82 */ /* 0x000ee20000000a00 */
[----:B------:R-:W-:-:S07]  /*0160*/  IMAD.MOV.U32 R14, RZ, RZ, R12 ;  /* 0x000000ffff0e7224 */ /* 0x000fce00078e000c */
[----:B-1----:R-:W4:Y:S02]  /*0170*/  LDC.64 R4, c[0x0][0x388] ;  /* 0x0000e200ff047b82 */ /* 0x002f240000000a00 */
.L_x_7:
[----:B------:R-:W-:Y:S01]  /*0180*/  BSSY.RECONVERGENT B2, `(.L_x_1) ;  /* 0x0000019000027945 */ /* 0x000fe20003800200 */
.L_x_5:
[----:B------:R-:W-:Y:S01]  /*0190*/  IMAD.IADD R6, R13, 0x1, -R12 ;  /* 0x000000010d067824 */ /* 0x000fe200078e0a0c */
[----:B------:R-:W-:Y:S04]  /*01a0*/  BSSY.RELIABLE B0, `(.L_x_2) ;  /* 0x0000014000007945 */ /* 0x000fe80003800100 */
[----:B------:R-:W-:-:S04]  /*01b0*/  LEA.HI R6, R6, R6, RZ, 0x1 ;  /* 0x0000000606067211 */ /* 0x000fc800078f08ff */
[----:B------:R-:W-:-:S04]  /*01c0*/  SHF.R.S32.HI R6, RZ, 0x1, R6 ;  /* 0x00000001ff067819 */ /* 0x000fc80000011406 */
[----:B------:R-:W-:-:S05]  /*01d0*/  IABS R6, R6 ;  /* 0x0000000600067213 */ /* 0x000fca0000000000 */
[--C-:B------:R-:W-:Y:S02]  /*01e0*/  IMAD.IADD R17, R14, 0x1, R6.reuse ;  /* 0x000000010e117824 */ /* 0x100fe400078e0206 */
[----:B------:R-:W-:-:S03]  /*01f0*/  IMAD.IADD R19, R13, 0x1, -R6 ;  /* 0x000000010d137824 */ /* 0x000fc600078e0a06 */
[----:B0-----:R-:W-:-:S04]  /*0200*/  ISETP.GT.AND P0, PT, R17, R16, PT ;  /* 0x000000101100720c */ /* 0x001fc80003f04270 */
[----:B------:R-:W-:-:S13]  /*0210*/  ISETP.LT.OR P0, PT, R19, RZ, P0 ;  /* 0x000000ff1300720c */ /* 0x000fda0000701670 */
[----:B------:R-:W-:Y:S05]  /*0220*/  @P0 BRA `(.L_x_3) ;  /* 0x00000000002c0947 */ /* 0x000fea0003800000 */
[----:B------:R-:W-:Y:S01]  /*0230*/  ISETP.NE.AND P0, PT, R17, RZ, PT ;  /* 0x000000ff1100720c */ /* 0x000fe20003f05270 */
[----:B---3--:R-:W-:-:S03]  /*0240*/  IMAD.WIDE.U32 R6, R19, 0x4, R2 ;  /* 0x0000000413067825 */ /* 0x008fc600078e0002 */
[----:B--2---:R-:W-:Y:S01]  /*0250*/  ISETP.EQ.OR P0, PT, R19, R18, !P0 ;  /* 0x000000121300720c */ /* 0x004fe20004702670 */
[----:B----4-:R-:W-:-:S12]  /*0260*/  IMAD.WIDE R8, R17, 0x4, R4 ;  /* 0x0000000411087825 */ /* 0x010fd800078e0204 */
[----:B------:R-:W-:Y:S05]  /*0270*/  @P0 BREAK.RELIABLE B0 ;  /* 0x0000000000000942 */ /* 0x000fea0003800100 */
[----:B------:R-:W-:Y:S05]  /*0280*/  @P0 BRA `(.L_x_4) ;  /* 0x0000000000200947 */ /* 0x000fea0003800000 */
[----:B------:R-:W2:Y:S04]  /*0290*/  LDG.E R10, desc[UR4][R6.64] ;  /* 0x00000004060a7981 */ /* 0x000ea8000c1e1900 */
[----:B------:R-:W2:Y:S02]  /*02a0*/  LDG.E R11, desc[UR4][R8.64+-0x4] ;  /* 0xfffffc04080b7981 */ /* 0x000ea4000c1e1900 */
[----:B--2---:R-:W-:-:S13]  /*02b0*/  ISETP.GT.AND P0, PT, R10, R11, PT ;  /* 0x0000000b0a00720c */ /* 0x004fda0003f04270 */
[----:B------:R-:W-:Y:S05]  /*02c0*/  @P0 BREAK.RELIABLE B0 ;  /* 0x0000000000000942 */ /* 0x000fea0003800100 */
[----:B------:R-:W-:Y:S05]  /*02d0*/  @P0 BRA `(.L_x_4) ;  /* 0x00000000000c0947 */ /* 0x000fea0003800000 */
.L_x_3:
[----:B------:R-:W-:Y:S05]  /*02e0*/  BSYNC.RELIABLE B0 ;  /* 0x0000000000007941 */ /* 0x000fea0003800100 */
.L_x_2:
[----:B------:R-:W-:Y:S01]  /*02f0*/  VIADD R12, R19, 0x1 ;  /* 0x00000001130c7836 */ /* 0x000fe20000000000 */
[----:B------:R-:W-:Y:S06]  /*0300*/  BRA `(.L_x_5) ;  /* 0xfffffffc00a07947 */ /* 0x000fec000383ffff */
.L_x_4:
[----:B------:R-:W-:Y:S05]  /*0310*/  BSYNC.RECONVERGENT B2 ;  /* 0x0000000000027941 */ /* 0x000fea0003800200 */
.L_x_1:
[----:B------:R-:W-:-:S04]  /*0320*/  ISETP.NE.AND P0, PT, R19, RZ, PT ;  /* 0x000000ff1300720c */ /* 0x000fc80003f05270 */
[----:B------:R-:W-:-:S13]  /*0330*/  ISETP.EQ.OR P0, PT, R17, R16, !P0 ;  /* 0x000000101100720c */ /* 0x000fda0004702670 */
[----:B------:R-:W-:Y:S05]  /*0340*/  @P0 BRA `(.L_x_6) ;  /* 0x00000000001c0947 */ /* 0x000fea0003800000 */
[----:B------:R-:W-:Y:S01]  /*0350*/  VIADD R13, R19, 0xffffffff ;  /* 0xffffffff130d7836 */ /* 0x000fe20000000000 */
[----:B------:R-:W2:Y:S03]  /*0360*/  LDG.E R15, desc[UR4][R8.64] ;  /* 0x00000004080f7981 */ /* 0x000ea6000c1e1900 */
[----:B------:R-:W-:-:S06]  /*0370*/  IMAD.WIDE.U32 R10, R13, 0x4, R2 ;  /* 0x000000040d0a7825 */ /* 0x000fcc00078e0002 */
[----:B------:R-:W2:Y:S02]  /*0380*/  LDG.E R10, desc[UR4][R10.64] ;  /* 0x000000040a0a7981 */ /* 0x000ea4000c1e1900 */
[----:B--2---:R-:W-:-:S13]  /*0390*/  ISETP.GT.AND P0, PT, R10, R15, PT ;  /* 0x0000000f0a00720c */ /* 0x004fda0003f04270 */
[----:B------:R-:W-:Y:S01]  /*03a0*/  @P0 VIADD R14, R17, 0x1 ;  /* 0x00000001110e0836 */ /* 0x000fe20000000000 */
[----:B------:R-:W-:Y:S06]  /*03b0*/  @P0 BRA `(.L_x_7) ;  /* 0xfffffffc00700947 */ /* 0x000fec000383ffff */
.L_x_6:
[----:B------:R-:W-:Y:S05]  /*03c0*/  BSYNC.RECONVERGENT B1 ;  /* 0x0000000000017941 */ /* 0x000fea0003800200 */
.L_x_0:
[----:B------:R-:W-:Y:S05]  /*03d0*/  WARPSYNC.ALL ;  /* 0x0000000000007948 */ /* 0x000fea0003800000 */
[----:B------:R-:W-:Y:S01]  /*03e0*/  ISETP.GE.AND P0, PT, R19, R18, PT ;  /* 0x000000121300720c */ /* 0x000fe20003f06270 */
[----:B------:R-:W-:-:S12]  /*03f0*/  BSSY.RECONVERGENT B1, `(.L_x_8) ;  /* 0x0000011000017945 */ /* 0x000fd80003800200 */
[----:B------:R-:W-:Y:S05]  /*0400*/  @!P0 BRA `(.L_x_9) ;  /* 0x0000000000088947 */ /* 0x000fea0003800000 */
[----:B------:R0:W5:Y:S01]  /*0410*/  LDG.E R9, desc[UR4][R8.64] ;  /* 0x0000000408097981 */ /* 0x000162000c1e1900 */
[----:B------:R-:W-:Y:S05]  /*0420*/  BRA `(.L_x_10) ;  /* 0x0000000000347947 */ /* 0x000fea0003800000 */
.L_x_9:
[----:B------:R-:W-:-:S13]  /*0430*/  ISETP.NE.AND P0, PT, R17, R16, PT ;  /* 0x000000101100720c */ /* 0x000fda0003f05270 */
[----:B------:R-:W-:Y:S05]  /*0440*/  @P0 BRA `(.L_x_11) ;  /* 0x0000000000080947 */ /* 0x000fea0003800000 */
[----:B------:R0:W5:Y:S01]  /*0450*/  LDG.E R7, desc[UR4][R6.64] ;  /* 0x0000000406077981 */ /* 0x000162000c1e1900 */
[----:B------:R-:W-:Y:S05]  /*0460*/  BRA `(.L_x_12) ;  /* 0x0000000000107947 */ /* 0x000fea0003800000 */
.L_x_11:
[----:B------:R-:W2:Y:S04]  /*0470*/  LDG.E R7, desc[UR4][R6.64] ;  /* 0x0000000406077981 */ /* 0x000ea8000c1e1900 */
[----:B------:R-:W2:Y:S02]  /*0480*/  LDG.E R9, desc[UR4][R8.64] ;  /* 0x0000000408097981 */ /* 0x000ea4000c1e1900 */
[----:B--2---:R-:W-:-:S13]  /*0490*/  ISETP.GT.AND P0, PT, R7, R9, PT ;  /* 0x000000090700720c */ /* 0x004fda0003f04270 */
[----:B------:R-:W-:Y:S05]  /*04a0*/  @P0 BRA `(.L_x_10) ;  /* 0x0000000000140947 */ /* 0x000fea0003800000 */
.L_x_12:
[----:B------:R-:W1:Y:S02]  /*04b0*/  LDCU.64 UR6, c[0x0][0x390] ;  /* 0x00007200ff0677ac */ /* 0x000e640008000a00 */
[----:B-1----:R-:W-:-:S04]  /*04c0*/  LEA R2, P0, R0, UR6, 0x2 ;  /* 0x0000000600027c11 */ /* 0x002fc8000f8010ff */
[----:B------:R-:W-:-:S05]  /*04d0*/  LEA.HI.X R3, R0, UR7, RZ, 0x2, P0 ;  /* 0x0000000700037c11 */ /* 0x000fca00080f14ff */
[----:B-----5:R-:W-:Y:S01]  /*04e0*/  STG.E desc[UR4][R2.64], R7 ;  /* 0x0000000702007986 */ /* 0x020fe2000c101904 */
[----:B------:R-:W-:Y:S05]  /*04f0*/  EXIT ;  /* 0x000000000000794d */ /* 0x000fea0003800000 */
.L_x_10:
[----:B------:R-:W-:Y:S05]  /*0500*/  BSYNC.RECONVERGENT B1 ;  /* 0x0000000000017941 */ /* 0x000fea0003800200 */
.L_x_8:
[----:B------:R-:W1:Y:S02]  /*0510*/  LDCU.64 UR6, c[0x0][0x390] ;  /* 0x00007200ff0677ac */ /* 0x000e640008000a00 */
[----:B-1----:R-:W-:-:S04]  /*0520*/  LEA R2, P0, R0, UR6, 0x2 ;  /* 0x0000000600027c11 */ /* 0x002fc8000f8010ff */
[----:B------:R-:W-:-:S05]  /*0530*/  LEA.HI.X R3, R0, UR7, RZ, 0x2, P0 ;  /* 0x0000000700037c11 */ /* 0x000fca00080f14ff */
[----:B-----5:R-:W-:Y:S01]  /*0540*/  STG.E desc[UR4][R2.64], R9 ;  /* 0x0000000902007986 */ /* 0x020fe2000c101904 */
[----:B------:R-:W-:Y:S05]  /*0550*/  EXIT ;  /* 0x000000000000794d */ /* 0x000fea0003800000 */
.L_x_13:
[----:B------:R-:W-:-:S00]  /*0560*/  BRA `(.L_x_13) ;  /* 0xfffffffc00fc7947 */ /* 0x000fc0000383ffff */
[----:B------:R-:W-:-:S00]  /*0570*/  NOP ;  /* 0x0000000000007918 */ /* 0x000fc00000000000 */
        /* <DEDUP_REMOVED lines=8> */
.L_x_14:


//--------------------- .nv.shared.reserved.0     --------------------------
	.section	.nv.shared.reserved.0,"aw",@nobits
	.weak		__nv_reservedSMEM_offset_0_alias
	.size		__nv_reservedSMEM_offset_0_alias, 0, 64
	.other		__nv_reservedSMEM_offset_0_alias,@"STO_CUDA_RESERVED_SHARED STV_DEFAULT"
__nv_reservedSMEM_offset_0_alias:
	.zero		0
	.zero		64


//--------------------- .nv.constant0._Z12mergeSmall_kPKiS0_Piii --------------------------
	.section	.nv.constant0._Z12mergeSmall_kPKiS0_Piii,"a",@progbits
	.sectionflags	@""
	.align	4
.nv.constant0._Z12mergeSmall_kPKiS0_Piii:
	.zero		928


//--------------------- SYMBOLS --------------------------

	.type		.nv.reservedSmem.offset0,@object
	.size		.nv.reservedSmem.offset0,0x4
